//
// Generated by NVIDIA NVVM Compiler
//
// Compiler Build ID: CL-36424714
// Cuda compilation tools, release 13.0, V13.0.88
// Based on NVVM 20.0.0
//

.version 9.0
.target sm_100
.address_size 64

	// .globl	_Z26rgb_copy_array_interleavedPiS_

.visible .entry _Z26rgb_copy_array_interleavedPiS_(
	.param .u64 .ptr .align 1 _Z26rgb_copy_array_interleavedPiS__param_0,
	.param .u64 .ptr .align 1 _Z26rgb_copy_array_interleavedPiS__param_1
)
{
	.reg .b32 	%r<9>;
	.reg .b64 	%rd<8>;

	ld.param.u64 	%rd1, [_Z26rgb_copy_array_interleavedPiS__param_0];
	ld.param.u64 	%rd2, [_Z26rgb_copy_array_interleavedPiS__param_1];
	cvta.to.global.u64 	%rd3, %rd1;
	cvta.to.global.u64 	%rd4, %rd2;
	mov.u32 	%r1, %ctaid.x;
	mov.u32 	%r2, %ntid.x;
	mov.u32 	%r3, %tid.x;
	mad.lo.s32 	%r4, %r1, %r2, %r3;
	mul.lo.s32 	%r5, %r4, 3;
	mul.wide.s32 	%rd5, %r5, 4;
	add.s64 	%rd6, %rd4, %rd5;
	ld.global.u32 	%r6, [%rd6];
	add.s64 	%rd7, %rd3, %rd5;
	st.global.u32 	[%rd7], %r6;
	ld.global.u32 	%r7, [%rd6+4];
	st.global.u32 	[%rd7+4], %r7;
	ld.global.u32 	%r8, [%rd6+8];
	st.global.u32 	[%rd7+8], %r8;
	ret;

}
	// .globl	_Z24rgb_copy_array_coalescedPiS_
.visible .entry _Z24rgb_copy_array_coalescedPiS_(
	.param .u64 .ptr .align 1 _Z24rgb_copy_array_coalescedPiS__param_0,
	.param .u64 .ptr .align 1 _Z24rgb_copy_array_coalescedPiS__param_1
)
{
	.reg .b32 	%r<10>;
	.reg .b64 	%rd<14>;

	ld.param.u64 	%rd1, [_Z24rgb_copy_array_coalescedPiS__param_0];
	ld.param.u64 	%rd2, [_Z24rgb_copy_array_coalescedPiS__param_1];
	cvta.to.global.u64 	%rd3, %rd1;
	cvta.to.global.u64 	%rd4, %rd2;
	mov.u32 	%r1, %ctaid.x;
	mov.u32 	%r2, %ntid.x;
	mov.u32 	%r3, %tid.x;
	mad.lo.s32 	%r4, %r1, %r2, %r3;
	mul.wide.u32 	%rd5, %r4, 4;
	add.s64 	%rd6, %rd4, %rd5;
	ld.global.u32 	%r5, [%rd6];
	add.s64 	%rd7, %rd3, %rd5;
	st.global.u32 	[%rd7], %r5;
	add.s32 	%r6, %r4, %r2;
	mul.wide.u32 	%rd8, %r6, 4;
	add.s64 	%rd9, %rd4, %rd8;
	ld.global.u32 	%r7, [%rd9];
	add.s64 	%rd10, %rd3, %rd8;
	st.global.u32 	[%rd10], %r7;
	add.s32 	%r8, %r6, %r2;
	mul.wide.u32 	%rd11, %r8, 4;
	add.s64 	%rd12, %rd4, %rd11;
	ld.global.u32 	%r9, [%rd12];
	add.s64 	%rd13, %rd3, %rd11;
	st.global.u32 	[%rd13], %r9;
	ret;

}


// ===== COMPILED SASS (sm_100) =====

	.target	sm_100

	.elftype	@"ET_EXEC"


//--------------------- .note.nv.tkinfo           --------------------------
	.section	.note.nv.tkinfo,"",@"SHT_NOTE"
	.sectionflags	@"SHF_NOTE_NV_TKINFO"
	.tkinfo
        /*0018*/ 	.word	0x00000002
        /*0030*/ 	.string	""
        /*0030*/ 	.string	"ptxas"
        /*0030*/ 	.string	"Cuda compilation tools, release 13.0, V13.0.88"
        /*0030*/ 	.string	"Build cuda_13.0.r13.0/compiler.36424714_0"
        /*0030*/ 	.string	"-arch sm_100 -m 64 "



//--------------------- .note.nv.cuinfo           --------------------------
	.section	.note.nv.cuinfo,"",@"SHT_NOTE"
	.sectionflags	@"SHF_NOTE_NV_CUINFO"
        /*0018*/ 	.short	0x0002
        /*001a*/ 	.short	0x0064
        /*001c*/ 	.short	0x0082
	.zero		2


//--------------------- .nv.info                  --------------------------
	.section	.nv.info,"",@"SHT_CUDA_INFO"
	.align	4


	//----- nvinfo : EIATTR_REGCOUNT
	.align		4
        /*0000*/ 	.byte	0x04, 0x2f
        /*0002*/ 	.short	(.L_1 - .L_0)
	.align		4
.L_0:
        /*0004*/ 	.word	index@(_Z26rgb_copy_array_interleavedPiS_)
        /*0008*/ 	.word	0x0000000e


	//----- nvinfo : EIATTR_FRAME_SIZE
	.align		4
.L_1:
        /*000c*/ 	.byte	0x04, 0x11
        /*000e*/ 	.short	(.L_3 - .L_2)
	.align		4
.L_2:
        /*0010*/ 	.word	index@(_Z26rgb_copy_array_interleavedPiS_)
        /*0014*/ 	.word	0x00000000


	//----- nvinfo : EIATTR_REGCOUNT
	.align		4
.L_3:
        /*0018*/ 	.byte	0x04, 0x2f
        /*001a*/ 	.short	(.L_5 - .L_4)
	.align		4
.L_4:
        /*001c*/ 	.word	index@(_Z24rgb_copy_array_coalescedPiS_)
        /*0020*/ 	.word	0x00000014


	//----- nvinfo : EIATTR_FRAME_SIZE
	.align		4
.L_5:
        /*0024*/ 	.byte	0x04, 0x11
        /*0026*/ 	.short	(.L_7 - .L_6)
	.align		4
.L_6:
        /*0028*/ 	.word	index@(_Z24rgb_copy_array_coalescedPiS_)
        /*002c*/ 	.word	0x00000000


	//----- nvinfo : EIATTR_MIN_STACK_SIZE
	.align		4
.L_7:
        /*0030*/ 	.byte	0x04, 0x12
        /*0032*/ 	.short	(.L_9 - .L_8)
	.align		4
.L_8:
        /*0034*/ 	.word	index@(_Z24rgb_copy_array_coalescedPiS_)
        /*0038*/ 	.word	0x00000000


	//----- nvinfo : EIATTR_MIN_STACK_SIZE
	.align		4
.L_9:
        /*003c*/ 	.byte	0x04, 0x12
        /*003e*/ 	.short	(.L_11 - .L_10)
	.align		4
.L_10:
        /*0040*/ 	.word	index@(_Z26rgb_copy_array_interleavedPiS_)
        /*0044*/ 	.word	0x00000000
.L_11:


//--------------------- .nv.compat                --------------------------
	.section	.nv.compat,"",@"SHT_CUDA_COMPAT_INFO"
	.align	4
        /*0000*/ 	.byte	0x02, 0x09, 0x00, 0x00, 0x02, 0x02, 0x01, 0x00, 0x02, 0x05, 0x05, 0x00, 0x03, 0x07, 0x01, 0x01
        /*0010*/ 	.byte	0x02, 0x03, 0x00, 0x00, 0x02, 0x06, 0x01, 0x00, 0x04, 0x0b, 0x08, 0x00, 0x09, 0x00, 0x00, 0x00
        /*0020*/ 	.byte	0x00, 0x00, 0x00, 0x00


//--------------------- .nv.info._Z24rgb_copy_array_coalescedPiS_ --------------------------
	.section	.nv.info._Z24rgb_copy_array_coalescedPiS_,"",@"SHT_CUDA_INFO"
	.sectionflags	@""
	.align	4


	//----- nvinfo : EIATTR_CUDA_API_VERSION
	.align		4
        /*0000*/ 	.byte	0x04, 0x37
        /*0002*/ 	.short	(.L_13 - .L_12)
.L_12:
        /*0004*/ 	.word	0x00000082


	//----- nvinfo : EIATTR_KPARAM_INFO
	.align		4
.L_13:
        /*0008*/ 	.byte	0x04, 0x17
        /*000a*/ 	.short	(.L_15 - .L_14)
.L_14:
        /*000c*/ 	.word	0x00000000
        /*0010*/ 	.short	0x0001
        /*0012*/ 	.short	0x0008
        /*0014*/ 	.byte	0x00, 0xf5, 0x21, 0x00


	//----- nvinfo : EIATTR_KPARAM_INFO
	.align		4
.L_15:
        /*0018*/ 	.byte	0x04, 0x17
        /*001a*/ 	.short	(.L_17 - .L_16)
.L_16:
        /*001c*/ 	.word	0x00000000
        /*0020*/ 	.short	0x0000
        /*0022*/ 	.short	0x0000
        /*0024*/ 	.byte	0x00, 0xf5, 0x21, 0x00


	//----- nvinfo : EIATTR_SPARSE_MMA_MASK
	.align		4
.L_17:
        /*0028*/ 	.byte	0x03, 0x50
        /*002a*/ 	.short	0x0000


	//----- nvinfo : EIATTR_MAXREG_COUNT
	.align		4
        /*002c*/ 	.byte	0x03, 0x1b
        /*002e*/ 	.short	0x00ff


	//----- nvinfo : EIATTR_MERCURY_ISA_VERSION
	.align		4
        /*0030*/ 	.byte	0x03, 0x5f
        /*0032*/ 	.short	0x0101


	//----- nvinfo : EIATTR_VRC_CTA_INIT_COUNT
	.align		4
        /*0034*/ 	.byte	0x02, 0x4a
	.zero		1
	.zero		1


	//----- nvinfo : EIATTR_EXIT_INSTR_OFFSETS
	.align		4
        /*0038*/ 	.byte	0x04, 0x1c
        /*003a*/ 	.short	(.L_19 - .L_18)


	//   ....[0]....
.L_18:
        /*003c*/ 	.word	0x00000160


	//----- nvinfo : EIATTR_CBANK_PARAM_SIZE
	.align		4
.L_19:
        /*0040*/ 	.byte	0x03, 0x19
        /*0042*/ 	.short	0x0010


	//----- nvinfo : EIATTR_PARAM_CBANK
	.align		4
        /*0044*/ 	.byte	0x04, 0x0a
        /*0046*/ 	.short	(.L_21 - .L_20)
	.align		4
.L_20:
        /*0048*/ 	.word	index@(.nv.constant0._Z24rgb_copy_array_coalescedPiS_)
        /*004c*/ 	.short	0x0380
        /*004e*/ 	.short	0x0010


	//----- nvinfo : EIATTR_SW_WAR
	.align		4
.L_21:
        /*0050*/ 	.byte	0x04, 0x36
        /*0052*/ 	.short	(.L_23 - .L_22)
.L_22:
        /*0054*/ 	.word	0x00000008
.L_23:


//--------------------- .nv.info._Z26rgb_copy_array_interleavedPiS_ --------------------------
	.section	.nv.info._Z26rgb_copy_array_interleavedPiS_,"",@"SHT_CUDA_INFO"
	.sectionflags	@""
	.align	4


	//----- nvinfo : EIATTR_CUDA_API_VERSION
	.align		4
        /*0000*/ 	.byte	0x04, 0x37
        /*0002*/ 	.short	(.L_25 - .L_24)
.L_24:
        /*0004*/ 	.word	0x00000082


	//----- nvinfo : EIATTR_KPARAM_INFO
	.align		4
.L_25:
        /*0008*/ 	.byte	0x04, 0x17
        /*000a*/ 	.short	(.L_27 - .L_26)
.L_26:
        /*000c*/ 	.word	0x00000000
        /*0010*/ 	.short	0x0001
        /*0012*/ 	.short	0x0008
        /*0014*/ 	.byte	0x00, 0xf5, 0x21, 0x00


	//----- nvinfo : EIATTR_KPARAM_INFO
	.align		4
.L_27:
        /*0018*/ 	.byte	0x04, 0x17
        /*001a*/ 	.short	(.L_29 - .L_28)
.L_28:
        /*001c*/ 	.word	0x00000000
        /*0020*/ 	.short	0x0000
        /*0022*/ 	.short	0x0000
        /*0024*/ 	.byte	0x00, 0xf5, 0x21, 0x00


	//----- nvinfo : EIATTR_SPARSE_MMA_MASK
	.align		4
.L_29:
        /*0028*/ 	.byte	0x03, 0x50
        /*002a*/ 	.short	0x0000


	//----- nvinfo : EIATTR_MAXREG_COUNT
	.align		4
        /*002c*/ 	.byte	0x03, 0x1b
        /*002e*/ 	.short	0x00ff


	//----- nvinfo : EIATTR_MERCURY_ISA_VERSION
	.align		4
        /*0030*/ 	.byte	0x03, 0x5f
        /*0032*/ 	.short	0x0101


	//----- nvinfo : EIATTR_VRC_CTA_INIT_COUNT
	.align		4
        /*0034*/ 	.byte	0x02, 0x4a
	.zero		1
	.zero		1


	//----- nvinfo : EIATTR_EXIT_INSTR_OFFSETS
	.align		4
        /*0038*/ 	.byte	0x04, 0x1c
        /*003a*/ 	.short	(.L_31 - .L_30)


	//   ....[0]....
.L_30:
        /*003c*/ 	.word	0x00000110


	//----- nvinfo : EIATTR_CBANK_PARAM_SIZE
	.align		4
.L_31:
        /*0040*/ 	.byte	0x03, 0x19
        /*0042*/ 	.short	0x0010


	//----- nvinfo : EIATTR_PARAM_CBANK
	.align		4
        /*0044*/ 	.byte	0x04, 0x0a
        /*0046*/ 	.short	(.L_33 - .L_32)
	.align		4
.L_32:
        /*0048*/ 	.word	index@(.nv.constant0._Z26rgb_copy_array_interleavedPiS_)
        /*004c*/ 	.short	0x0380
        /*004e*/ 	.short	0x0010


	//----- nvinfo : EIATTR_SW_WAR
	.align		4
.L_33:
        /*0050*/ 	.byte	0x04, 0x36
        /*0052*/ 	.short	(.L_35 - .L_34)
.L_34:
        /*0054*/ 	.word	0x00000008
.L_35:


//--------------------- .nv.callgraph             --------------------------
	.section	.nv.callgraph,"",@"SHT_CUDA_CALLGRAPH"
	.align	4
	.sectionentsize	8
	.align		4
        /*0000*/ 	.word	0x00000000
	.align		4
        /*0004*/ 	.word	0xffffffff
	.align		4
        /*0008*/ 	.word	0x00000000
	.align		4
        /*000c*/ 	.word	0xfffffffe
	.align		4
        /*0010*/ 	.word	0x00000000
	.align		4
        /*0014*/ 	.word	0xfffffffd
	.align		4
        /*0018*/ 	.word	0x00000000
	.align		4
        /*001c*/ 	.word	0xfffffffc


//--------------------- .text._Z24rgb_copy_array_coalescedPiS_ --------------------------
	.section	.text._Z24rgb_copy_array_coalescedPiS_,"ax",@progbits
	.align	128
        .global         _Z24rgb_copy_array_coalescedPiS_
        .type           _Z24rgb_copy_array_coalescedPiS_,@function
        .size           _Z24rgb_copy_array_coalescedPiS_,(.L_x_2 - _Z24rgb_copy_array_coalescedPiS_)
        .other          _Z24rgb_copy_array_coalescedPiS_,@"STO_CUDA_ENTRY STV_DEFAULT"
_Z24rgb_copy_array_coalescedPiS_:
.text._Z24rgb_copy_array_coalescedPiS_:
[----:B------:R-:W-:Y:S01]  /*0000*/  LDC R1, c[0x0][0x37c] ;  /* 0x0000df00ff017b82 */ /* 0x000fe20000000800 */
[----:B------:R-:W0:Y:S07]  /*0010*/  S2R R5, SR_TID.X ;  /* 0x0000000000057919 */ /* 0x000e2e0000002100 */
[----:B------:R-:W0:Y:S01]  /*0020*/  S2UR UR6, SR_CTAID.X ;  /* 0x00000000000679c3 */ /* 0x000e220000002500 */
[----:B------:R-:W1:Y:S07]  /*0030*/  LDCU.64 UR4, c[0x0][0x358] ;  /* 0x00006b00ff0477ac */ /* 0x000e6e0008000a00 */
[----:B------:R-:W0:Y:S08]  /*0040*/  LDC R0, c[0x0][0x360] ;  /* 0x0000d800ff007b82 */ /* 0x000e300000000800 */
[----:B------:R-:W2:Y:S08]  /*0050*/  LDC.64 R10, c[0x0][0x388] ;  /* 0x0000e200ff0a7b82 */ /* 0x000eb00000000a00 */
[----:B------:R-:W3:Y:S01]  /*0060*/  LDC.64 R12, c[0x0][0x380] ;  /* 0x0000e000ff0c7b82 */ /* 0x000ee20000000a00 */
[----:B0-----:R-:W-:-:S04]  /*0070*/  IMAD R5, R0, UR6, R5 ;  /* 0x0000000600057c24 */ /* 0x001fc8000f8e0205 */
[----:B--2---:R-:W-:-:S05]  /*0080*/  IMAD.WIDE.U32 R2, R5, 0x4, R10 ;  /* 0x0000000405027825 */ /* 0x004fca00078e000a */
[----:B-1----:R-:W2:Y:S01]  /*0090*/  LDG.E R15, desc[UR4][R2.64] ;  /* 0x00000004020f7981 */ /* 0x002ea2000c1e1900 */
[C---:B------:R-:W-:Y:S01]  /*00a0*/  IADD3 R9, PT, PT, R5.reuse, R0, RZ ;  /* 0x0000000005097210 */ /* 0x040fe20007ffe0ff */
[----:B---3--:R-:W-:-:S04]  /*00b0*/  IMAD.WIDE.U32 R4, R5, 0x4, R12 ;  /* 0x0000000405047825 */ /* 0x008fc800078e000c */
[C---:B------:R-:W-:Y:S01]  /*00c0*/  IMAD.WIDE.U32 R6, R9.reuse, 0x4, R10 ;  /* 0x0000000409067825 */ /* 0x040fe200078e000a */
[C---:B------:R-:W-:Y:S01]  /*00d0*/  IADD3 R17, PT, PT, R9.reuse, R0, RZ ;  /* 0x0000000009117210 */ /* 0x040fe20007ffe0ff */
[----:B--2---:R-:W-:Y:S04]  /*00e0*/  STG.E desc[UR4][R4.64], R15 ;  /* 0x0000000f04007986 */ /* 0x004fe8000c101904 */
[----:B------:R-:W2:Y:S01]  /*00f0*/  LDG.E R7, desc[UR4][R6.64] ;  /* 0x0000000406077981 */ /* 0x000ea2000c1e1900 */
[----:B------:R-:W-:-:S04]  /*0100*/  IMAD.WIDE.U32 R8, R9, 0x4, R12 ;  /* 0x0000000409087825 */ /* 0x000fc800078e000c */
[C---:B------:R-:W-:Y:S01]  /*0110*/  IMAD.WIDE.U32 R10, R17.reuse, 0x4, R10 ;  /* 0x00000004110a7825 */ /* 0x040fe200078e000a */
[----:B--2---:R-:W-:Y:S05]  /*0120*/  STG.E desc[UR4][R8.64], R7 ;  /* 0x0000000708007986 */ /* 0x004fea000c101904 */
[----:B------:R-:W2:Y:S01]  /*0130*/  LDG.E R11, desc[UR4][R10.64] ;  /* 0x000000040a0b7981 */ /* 0x000ea2000c1e1900 */
[----:B------:R-:W-:-:S05]  /*0140*/  IMAD.WIDE.U32 R2, R17, 0x4, R12 ;  /* 0x0000000411027825 */ /* 0x000fca00078e000c */
[----:B--2---:R-:W-:Y:S01]  /*0150*/  STG.E desc[UR4][R2.64], R11 ;  /* 0x0000000b02007986 */ /* 0x004fe2000c101904 */
[----:B------:R-:W-:Y:S05]  /*0160*/  EXIT ;  /* 0x000000000000794d */ /* 0x000fea0003800000 */
.L_x_0:
[----:B------:R-:W-:-:S00]  /*0170*/  BRA `(.L_x_0) ;  /* 0xfffffffc00fc7947 */ /* 0x000fc0000383ffff */
[----:B------:R-:W-:-:S00]  /*0180*/  NOP ;  /* 0x0000000000007918 */ /* 0x000fc00000000000 */
[----:B------:R-:W-:-:S00]  /*0190*/  NOP ;  /* 0x0000000000007918 */ /* 0x000fc00000000000 */
[----:B------:R-:W-:-:S00]  /*01a0*/  NOP ;  /* 0x0000000000007918 */ /* 0x000fc00000000000 */
[----:B------:R-:W-:-:S00]  /*01b0*/  NOP ;  /* 0x0000000000007918 */ /* 0x000fc00000000000 */
[----:B------:R-:W-:-:S00]  /*01c0*/  NOP ;  /* 0x0000000000007918 */ /* 0x000fc00000000000 */
[----:B------:R-:W-:-:S00]  /*01d0*/  NOP ;  /* 0x0000000000007918 */ /* 0x000fc00000000000 */
[----:B------:R-:W-:-:S00]  /*01e0*/  NOP ;  /* 0x0000000000007918 */ /* 0x000fc00000000000 */
[----:B------:R-:W-:-:S00]  /*01f0*/  NOP ;  /* 0x0000000000007918 */ /* 0x000fc00000000000 */
.L_x_2:


//--------------------- .text._Z26rgb_copy_array_interleavedPiS_ --------------------------
	.section	.text._Z26rgb_copy_array_interleavedPiS_,"ax",@progbits
	.align	128
        .global         _Z26rgb_copy_array_interleavedPiS_
        .type           _Z26rgb_copy_array_interleavedPiS_,@function
        .size           _Z26rgb_copy_array_interleavedPiS_,(.L_x_3 - _Z26rgb_copy_array_interleavedPiS_)
        .other          _Z26rgb_copy_array_interleavedPiS_,@"STO_CUDA_ENTRY STV_DEFAULT"
_Z26rgb_copy_array_interleavedPiS_:
.text._Z26rgb_copy_array_interleavedPiS_:
[----:B------:R-:W-:Y:S01]  /*0000*/  LDC R1, c[0x0][0x37c] ;  /* 0x0000df00ff017b82 */ /* 0x000fe20000000800 */
[----:B------:R-:W0:Y:S07]  /*0010*/  S2R R5, SR_TID.X ;  /* 0x0000000000057919 */ /* 0x000e2e0000002100 */
[----:B------:R-:W0:Y:S01]  /*0020*/  S2UR UR6, SR_CTAID.X ;  /* 0x00000000000679c3 */ /* 0x000e220000002500 */
[----:B------:R-:W1:Y:S07]  /*0030*/  LDCU.64 UR4, c[0x0][0x358] ;  /* 0x00006b00ff0477ac */ /* 0x000e6e0008000a00 */
[----:B------:R-:W0:Y:S08]  /*0040*/  LDC R0, c[0x0][0x360] ;  /* 0x0000d800ff007b82 */ /* 0x000e300000000800 */
[----:B------:R-:W2:Y:S01]  /*0050*/  LDC.64 R2, c[0x0][0x388] ;  /* 0x0000e200ff027b82 */ /* 0x000ea20000000a00 */
[----:B0-----:R-:W-:-:S07]  /*0060*/  IMAD R0, R0, UR6, R5 ;  /* 0x0000000600007c24 */ /* 0x001fce000f8e0205 */
[----:B------:R-:W0:Y:S01]  /*0070*/  LDC.64 R4, c[0x0][0x380] ;  /* 0x0000e000ff047b82 */ /* 0x000e220000000a00 */
[----:B------:R-:W-:-:S05]  /*0080*/  LEA R7, R0, R0, 0x1 ;  /* 0x0000000000077211 */ /* 0x000fca00078e08ff */
[----:B--2---:R-:W-:-:S05]  /*0090*/  IMAD.WIDE R2, R7, 0x4, R2 ;  /* 0x0000000407027825 */ /* 0x004fca00078e0202 */
[----:B-1----:R-:W2:Y:S01]  /*00a0*/  LDG.E R9, desc[UR4][R2.64] ;  /* 0x0000000402097981 */ /* 0x002ea2000c1e1900 */
[----:B0-----:R-:W-:-:S05]  /*00b0*/  IMAD.WIDE R4, R7, 0x4, R4 ;  /* 0x0000000407047825 */ /* 0x001fca00078e0204 */
[----:B--2---:R-:W-:Y:S04]  /*00c0*/  STG.E desc[UR4][R4.64], R9 ;  /* 0x0000000904007986 */ /* 0x004fe8000c101904 */
[----:B------:R-:W2:Y:S04]  /*00d0*/  LDG.E R7, desc[UR4][R2.64+0x4] ;  /* 0x0000040402077981 */ /* 0x000ea8000c1e1900 */
[----:B--2---:R-:W-:Y:S04]  /*00e0*/  STG.E desc[UR4][R4.64+0x4], R7 ;  /* 0x0000040704007986 */ /* 0x004fe8000c101904 */
[----:B------:R-:W2:Y:S04]  /*00f0*/  LDG.E R11, desc[UR4][R2.64+0x8] ;  /* 0x00000804020b7981 */ /* 0x000ea8000c1e1900 */
[----:B--2---:R-:W-:Y:S01]  /*0100*/  STG.E desc[UR4][R4.64+0x8], R11 ;  /* 0x0000080b04007986 */ /* 0x004fe2000c101904 */
[----:B------:R-:W-:Y:S05]  /*0110*/  EXIT ;  /* 0x000000000000794d */ /* 0x000fea0003800000 */
.L_x_1:
        /* <DEDUP_REMOVED lines=14> */
.L_x_3:


//--------------------- .nv.shared.reserved.0     --------------------------
	.section	.nv.shared.reserved.0,"aw",@nobits
	.weak		__nv_reservedSMEM_offset_0_alias
	.size		__nv_reservedSMEM_offset_0_alias, 0, 64
	.other		__nv_reservedSMEM_offset_0_alias,@"STO_CUDA_RESERVED_SHARED STV_DEFAULT"
__nv_reservedSMEM_offset_0_alias:
	.zero		0
	.zero		64


//--------------------- .nv.constant0._Z24rgb_copy_array_coalescedPiS_ --------------------------
	.section	.nv.constant0._Z24rgb_copy_array_coalescedPiS_,"a",@progbits
	.sectionflags	@""
	.align	4
.nv.constant0._Z24rgb_copy_array_coalescedPiS_:
	.zero		912


//--------------------- .nv.constant0._Z26rgb_copy_array_interleavedPiS_ --------------------------
	.section	.nv.constant0._Z26rgb_copy_array_interleavedPiS_,"a",@progbits
	.sectionflags	@""
	.align	4
.nv.constant0._Z26rgb_copy_array_interleavedPiS_:
	.zero		912


//--------------------- SYMBOLS --------------------------

	.type		.nv.reservedSmem.offset0,@object
	.size		.nv.reservedSmem.offset0,0x4
